	.headerflags	@"EF_CUDA_TEXMODE_UNIFIED EF_CUDA_64BIT_ADDRESS EF_CUDA_ACCELERATORS EF_CUDA_SM90 EF_CUDA_VIRTUAL_SM(EF_CUDA_SM90)"
	.elftype	@"ET_EXEC"


//--------------------- .nv.info                  --------------------------
	.section	.nv.info,"",@"SHT_CUDA_INFO"
	.align	4


	//----- nvinfo : EIATTR_REGCOUNT
	.align		4
        /*0000*/ 	.byte	0x04, 0x2f
        /*0002*/ 	.short	(.L_3 - .L_2)
	.align		4
.L_2:
        /*0004*/ 	.word	index@(triton_poi_fused__native_batch_norm_legit_no_training_add_relu_11)
        /*0008*/ 	.word	0x00000020


	//----- nvinfo : EIATTR_MIN_STACK_SIZE
	.align		4
.L_3:
        /*000c*/ 	.byte	0x04, 0x12
        /*000e*/ 	.short	(.L_5 - .L_4)
	.align		4
.L_4:
        /*0010*/ 	.word	index@(triton_poi_fused__native_batch_norm_legit_no_training_add_relu_11)
        /*0014*/ 	.word	0x00000000


	//----- nvinfo : EIATTR_FRAME_SIZE
	.align		4
.L_5:
        /*0018*/ 	.byte	0x04, 0x11
        /*001a*/ 	.short	(.L_7 - .L_6)
	.align		4
.L_6:
        /*001c*/ 	.word	index@(triton_poi_fused__native_batch_norm_legit_no_training_add_relu_11)
        /*0020*/ 	.word	0x00000000


	//----- nvinfo : EIATTR_MIN_STACK_SIZE
	.align		4
.L_7:
        /*0024*/ 	.byte	0x04, 0x12
        /*0026*/ 	.short	(.L_9 - .L_8)
	.align		4
.L_8:
        /*0028*/ 	.word	index@(triton_poi_fused__native_batch_norm_legit_no_training_add_relu_11)
        /*002c*/ 	.word	0x00000000
.L_9:


//--------------------- .nv.info.triton_poi_fused__native_batch_norm_legit_no_training_add_relu_11 --------------------------
	.section	.nv.info.triton_poi_fused__native_batch_norm_legit_no_training_add_relu_11,"",@"SHT_CUDA_INFO"
	.sectionflags	@""
	.align	4


	//----- nvinfo : EIATTR_CUDA_API_VERSION
	.align		4
        /*0000*/ 	.byte	0x04, 0x37
        /*0002*/ 	.short	(.L_11 - .L_10)
.L_10:
        /*0004*/ 	.word	0x0000007c


	//----- nvinfo : EIATTR_KPARAM_INFO
	.align		4
.L_11:
        /*0008*/ 	.byte	0x04, 0x17
        /*000a*/ 	.short	(.L_13 - .L_12)
.L_12:
        /*000c*/ 	.word	0x00000000
        /*0010*/ 	.short	0x000b
        /*0012*/ 	.short	0x0058
        /*0014*/ 	.byte	0x00, 0xf0, 0x11, 0x00


	//----- nvinfo : EIATTR_KPARAM_INFO
	.align		4
.L_13:
        /*0018*/ 	.byte	0x04, 0x17
        /*001a*/ 	.short	(.L_15 - .L_14)
.L_14:
        /*001c*/ 	.word	0x00000000
        /*0020*/ 	.short	0x000a
        /*0022*/ 	.short	0x0050
        /*0024*/ 	.byte	0x00, 0xf4, 0x21, 0x00


	//----- nvinfo : EIATTR_KPARAM_INFO
	.align		4
.L_15:
        /*0028*/ 	.byte	0x04, 0x17
        /*002a*/ 	.short	(.L_17 - .L_16)
.L_16:
        /*002c*/ 	.word	0x00000000
        /*0030*/ 	.short	0x0009
        /*0032*/ 	.short	0x0048
        /*0034*/ 	.byte	0x00, 0xf4, 0x21, 0x00


	//----- nvinfo : EIATTR_KPARAM_INFO
	.align		4
.L_17:
        /*0038*/ 	.byte	0x04, 0x17
        /*003a*/ 	.short	(.L_19 - .L_18)
.L_18:
        /*003c*/ 	.word	0x00000000
        /*0040*/ 	.short	0x0008
        /*0042*/ 	.short	0x0040
        /*0044*/ 	.byte	0x00, 0xf4, 0x21, 0x00


	//----- nvinfo : EIATTR_KPARAM_INFO
	.align		4
.L_19:
        /*0048*/ 	.byte	0x04, 0x17
        /*004a*/ 	.short	(.L_21 - .L_20)
.L_20:
        /*004c*/ 	.word	0x00000000
        /*0050*/ 	.short	0x0007
        /*0052*/ 	.short	0x0038
        /*0054*/ 	.byte	0x00, 0xf4, 0x21, 0x00


	//----- nvinfo : EIATTR_KPARAM_INFO
	.align		4
.L_21:
        /*0058*/ 	.byte	0x04, 0x17
        /*005a*/ 	.short	(.L_23 - .L_22)
.L_22:
        /*005c*/ 	.word	0x00000000
        /*0060*/ 	.short	0x0006
        /*0062*/ 	.short	0x0030
        /*0064*/ 	.byte	0x00, 0xf4, 0x21, 0x00


	//----- nvinfo : EIATTR_KPARAM_INFO
	.align		4
.L_23:
        /*0068*/ 	.byte	0x04, 0x17
        /*006a*/ 	.short	(.L_25 - .L_24)
.L_24:
        /*006c*/ 	.word	0x00000000
        /*0070*/ 	.short	0x0005
        /*0072*/ 	.short	0x0028
        /*0074*/ 	.byte	0x00, 0xf4, 0x21, 0x00


	//----- nvinfo : EIATTR_KPARAM_INFO
	.align		4
.L_25:
        /*0078*/ 	.byte	0x04, 0x17
        /*007a*/ 	.short	(.L_27 - .L_26)
.L_26:
        /*007c*/ 	.word	0x00000000
        /*0080*/ 	.short	0x0004
        /*0082*/ 	.short	0x0020
        /*0084*/ 	.byte	0x00, 0xf4, 0x21, 0x00


	//----- nvinfo : EIATTR_KPARAM_INFO
	.align		4
.L_27:
        /*0088*/ 	.byte	0x04, 0x17
        /*008a*/ 	.short	(.L_29 - .L_28)
.L_28:
        /*008c*/ 	.word	0x00000000
        /*0090*/ 	.short	0x0003
        /*0092*/ 	.short	0x0018
        /*0094*/ 	.byte	0x00, 0xf4, 0x21, 0x00


	//----- nvinfo : EIATTR_KPARAM_INFO
	.align		4
.L_29:
        /*0098*/ 	.byte	0x04, 0x17
        /*009a*/ 	.short	(.L_31 - .L_30)
.L_30:
        /*009c*/ 	.word	0x00000000
        /*00a0*/ 	.short	0x0002
        /*00a2*/ 	.short	0x0010
        /*00a4*/ 	.byte	0x00, 0xf4, 0x21, 0x00


	//----- nvinfo : EIATTR_KPARAM_INFO
	.align		4
.L_31:
        /*00a8*/ 	.byte	0x04, 0x17
        /*00aa*/ 	.short	(.L_33 - .L_32)
.L_32:
        /*00ac*/ 	.word	0x00000000
        /*00b0*/ 	.short	0x0001
        /*00b2*/ 	.short	0x0008
        /*00b4*/ 	.byte	0x00, 0xf4, 0x21, 0x00


	//----- nvinfo : EIATTR_KPARAM_INFO
	.align		4
.L_33:
        /*00b8*/ 	.byte	0x04, 0x17
        /*00ba*/ 	.short	(.L_35 - .L_34)
.L_34:
        /*00bc*/ 	.word	0x00000000
        /*00c0*/ 	.short	0x0000
        /*00c2*/ 	.short	0x0000
        /*00c4*/ 	.byte	0x00, 0xf4, 0x21, 0x00


	//----- nvinfo : EIATTR_SPARSE_MMA_MASK
	.align		4
.L_35:
        /*00c8*/ 	.byte	0x03, 0x50
        /*00ca*/ 	.short	0x0000


	//----- nvinfo : EIATTR_MAXREG_COUNT
	.align		4
        /*00cc*/ 	.byte	0x03, 0x1b
        /*00ce*/ 	.short	0x00ff


	//----- nvinfo : EIATTR_EXIT_INSTR_OFFSETS
	.align		4
        /*00d0*/ 	.byte	0x04, 0x1c
        /*00d2*/ 	.short	(.L_37 - .L_36)


	//   ....[0]....
.L_36:
        /*00d4*/ 	.word	0x00000680


	//----- nvinfo : EIATTR_REQNTID
	.align		4
.L_37:
        /*00d8*/ 	.byte	0x04, 0x10
        /*00da*/ 	.short	(.L_39 - .L_38)
.L_38:
        /*00dc*/ 	.word	0x00000100
        /*00e0*/ 	.word	0x00000001
        /*00e4*/ 	.word	0x00000001


	//----- nvinfo : EIATTR_CBANK_PARAM_SIZE
	.align		4
.L_39:
        /*00e8*/ 	.byte	0x03, 0x19
        /*00ea*/ 	.short	0x005c


	//----- nvinfo : EIATTR_PARAM_CBANK
	.align		4
        /*00ec*/ 	.byte	0x04, 0x0a
        /*00ee*/ 	.short	(.L_41 - .L_40)
	.align		4
.L_40:
        /*00f0*/ 	.word	index@(.nv.constant0.triton_poi_fused__native_batch_norm_legit_no_training_add_relu_11)
        /*00f4*/ 	.short	0x0210
        /*00f6*/ 	.short	0x005c


	//----- nvinfo : EIATTR_SW_WAR
	.align		4
.L_41:
        /*00f8*/ 	.byte	0x04, 0x36
        /*00fa*/ 	.short	(.L_43 - .L_42)
.L_42:
        /*00fc*/ 	.word	0x00000008
.L_43:


//--------------------- .nv.callgraph             --------------------------
	.section	.nv.callgraph,"",@"SHT_CUDA_CALLGRAPH"
	.align	4
	.sectionentsize	8
	.align		4
        /*0000*/ 	.word	0x00000000
	.align		4
        /*0004*/ 	.word	0xffffffff
	.align		4
        /*0008*/ 	.word	0x00000000
	.align		4
        /*000c*/ 	.word	0xfffffffe
	.align		4
        /*0010*/ 	.word	0x00000000
	.align		4
        /*0014*/ 	.word	0xfffffffd
	.align		4
        /*0018*/ 	.word	0x00000000
	.align		4
        /*001c*/ 	.word	0xfffffffc


//--------------------- .nv.constant4             --------------------------
	.section	.nv.constant4,"a",@progbits
	.align	8
	.align		8
.nv.constant4:
        /*0000*/ 	.dword	_$_str
	.align		8
        /*0008*/ 	.dword	_$_str_$_2


//--------------------- .text.triton_poi_fused__native_batch_norm_legit_no_training_add_relu_11 --------------------------
	.section	.text.triton_poi_fused__native_batch_norm_legit_no_training_add_relu_11,"ax",@progbits
	.align	128
        .global         triton_poi_fused__native_batch_norm_legit_no_training_add_relu_11
        .type           triton_poi_fused__native_batch_norm_legit_no_training_add_relu_11,@function
        .size           triton_poi_fused__native_batch_norm_legit_no_training_add_relu_11,(.L_x_1 - triton_poi_fused__native_batch_norm_legit_no_training_add_relu_11)
        .other          triton_poi_fused__native_batch_norm_legit_no_training_add_relu_11,@"STO_CUDA_ENTRY STV_DEFAULT"
triton_poi_fused__native_batch_norm_legit_no_training_add_relu_11:
.text.triton_poi_fused__native_batch_norm_legit_no_training_add_relu_11:
[----:B------:R-:W-:Y:S01]  /*0000*/  LDC R1, c[0x0][0x28] ;  /* 0x00000a00ff017b82 */ /* 0x000fe20000000800 */
[----:B------:R-:W1:Y:S07]  /*0010*/  S2R R0, SR_TID.X ;  /* 0x0000000000007919 */ /* 0x000e6e0000002100 */
[----:B------:R-:W2:Y:S01]  /*0020*/  LDC.64 R6, c[0x0][0x228] ;  /* 0x00008a00ff067b82 */ /* 0x000ea20000000a00 */
[----:B------:R-:W-:Y:S01]  /*0030*/  ULDC.64 UR4, c[0x0][0x208] ;  /* 0x0000820000047ab9 */ /* 0x000fe20000000a00 */
[----:B------:R-:W3:Y:S06]  /*0040*/  S2R R5, SR_CTAID.X ;  /* 0x0000000000057919 */ /* 0x000eec0000002500 */
[----:B------:R-:W4:Y:S08]  /*0050*/  LDC.64 R12, c[0x0][0x218] ;  /* 0x00008600ff0c7b82 */ /* 0x000f300000000a00 */
[----:B------:R-:W5:Y:S08]  /*0060*/  LDC.64 R14, c[0x0][0x240] ;  /* 0x00009000ff0e7b82 */ /* 0x000f700000000a00 */
[----:B------:R-:W4:Y:S01]  /*0070*/  LDC.64 R16, c[0x0][0x220] ;  /* 0x00008800ff107b82 */ /* 0x000f220000000a00 */
[----:B-1----:R-:W-:-:S07]  /*0080*/  SHF.L.U32 R0, R0, 0x1, RZ ;  /* 0x0000000100007819 */ /* 0x002fce00000006ff */
[----:B------:R-:W1:Y:S01]  /*0090*/  LDC.64 R18, c[0x0][0x248] ;  /* 0x00009200ff127b82 */ /* 0x000e620000000a00 */
[----:B---3--:R-:W-:Y:S02]  /*00a0*/  SHF.R.S32.HI R3, RZ, 0x16, R5 ;  /* 0x00000016ff037819 */ /* 0x008fe40000011405 */
[----:B------:R-:W-:Y:S02]  /*00b0*/  LOP3.LUT R0, R0, 0x1fe, RZ, 0xc0, !PT ;  /* 0x000001fe00007812 */ /* 0x000fe400078ec0ff */
[----:B------:R-:W-:-:S03]  /*00c0*/  SGXT R3, R3, 0x1 ;  /* 0x000000010303781a */ /* 0x000fc60000000200 */
[----:B------:R-:W3:Y:S01]  /*00d0*/  LDC.64 R8, c[0x0][0x238] ;  /* 0x00008e00ff087b82 */ /* 0x000ee20000000a00 */
[----:B------:R-:W-:-:S04]  /*00e0*/  LEA R0, R5, R0, 0x9 ;  /* 0x0000000005007211 */ /* 0x000fc800078e48ff */
[----:B------:R-:W-:-:S03]  /*00f0*/  LEA.HI R4, R3, R0, RZ, 0x8 ;  /* 0x0000000003047211 */ /* 0x000fc600078f40ff */
[----:B------:R-:W1:Y:S01]  /*0100*/  LDC.64 R2, c[0x0][0x250] ;  /* 0x00009400ff027b82 */ /* 0x000e620000000a00 */
[----:B------:R-:W-:-:S04]  /*0110*/  LOP3.LUT R21, R4, 0xffffff00, RZ, 0xc0, !PT ;  /* 0xffffff0004157812 */ /* 0x000fc800078ec0ff */
[----:B------:R-:W-:-:S03]  /*0120*/  IADD3 R21, R0, -R21, RZ ;  /* 0x8000001500157210 */ /* 0x000fc60007ffe0ff */
[----:B------:R-:W3:Y:S02]  /*0130*/  LDC.64 R22, c[0x0][0x230] ;  /* 0x00008c00ff167b82 */ /* 0x000ee40000000a00 */
[----:B--2---:R-:W-:-:S06]  /*0140*/  IMAD.WIDE R6, R21, 0x4, R6 ;  /* 0x0000000415067825 */ /* 0x004fcc00078e0206 */
[----:B------:R-:W2:Y:S01]  /*0150*/  LDG.E.EL.64 R6, desc[UR4][R6.64] ;  /* 0x0000000406067981 */ /* 0x000ea2000c2e1b00 */
[----:B------:R-:W3:Y:S01]  /*0160*/  LDC.64 R10, c[0x0][0x258] ;  /* 0x00009600ff0a7b82 */ /* 0x000ee20000000a00 */
[----:B01----:R-:W-:-:S07]  /*0170*/  IMAD.WIDE R2, R21, 0x4, R2 ;  /* 0x0000000415027825 */ /* 0x003fce00078e0202 */
[----:B------:R-:W0:Y:S01]  /*0180*/  LDC.64 R4, c[0x0][0x260] ;  /* 0x00009800ff047b82 */ /* 0x000e220000000a00 */
[----:B------:R-:W2:Y:S01]  /*0190*/  LDG.E.EL.64 R2, desc[UR4][R2.64] ;  /* 0x0000000402027981 */ /* 0x000ea2000c2e1b00 */
[----:B----4-:R-:W-:-:S04]  /*01a0*/  IMAD.WIDE R12, R0, 0x4, R12 ;  /* 0x00000004000c7825 */ /* 0x010fc800078e020c */
[----:B-----5:R-:W-:Y:S02]  /*01b0*/  IMAD.WIDE R14, R0, 0x4, R14 ;  /* 0x00000004000e7825 */ /* 0x020fe400078e020e */
[----:B------:R-:W4:Y:S02]  /*01c0*/  LDG.E.64 R12, desc[UR4][R12.64] ;  /* 0x000000040c0c7981 */ /* 0x000f24000c1e1b00 */
[C---:B------:R-:W-:Y:S02]  /*01d0*/  IMAD.WIDE R16, R21.reuse, 0x4, R16 ;  /* 0x0000000415107825 */ /* 0x040fe400078e0210 */
[----:B------:R-:W5:Y:S02]  /*01e0*/  LDG.E.64 R14, desc[UR4][R14.64] ;  /* 0x000000040e0e7981 */ /* 0x000f64000c1e1b00 */
[C---:B------:R-:W-:Y:S02]  /*01f0*/  IMAD.WIDE R18, R21.reuse, 0x4, R18 ;  /* 0x0000000415127825 */ /* 0x040fe400078e0212 */
[----:B------:R-:W4:Y:S02]  /*0200*/  LDG.E.EL.64 R16, desc[UR4][R16.64] ;  /* 0x0000000410107981 */ /* 0x000f24000c2e1b00 */
[----:B---3--:R-:W-:-:S02]  /*0210*/  IMAD.WIDE R24, R21, 0x4, R8 ;  /* 0x0000000415187825 */ /* 0x008fc400078e0208 */
[----:B------:R-:W5:Y:S02]  /*0220*/  LDG.E.EL.64 R18, desc[UR4][R18.64] ;  /* 0x0000000412127981 */ /* 0x000f64000c2e1b00 */
[----:B------:R-:W-:-:S04]  /*0230*/  IMAD.WIDE R22, R21, 0x4, R22 ;  /* 0x0000000415167825 */ /* 0x000fc800078e0216 */
[C---:B------:R-:W-:Y:S02]  /*0240*/  IMAD.WIDE R10, R21.reuse, 0x4, R10 ;  /* 0x00000004150a7825 */ /* 0x040fe400078e020a */
[----:B------:R-:W3:Y:S02]  /*0250*/  LDG.E.EL.64 R22, desc[UR4][R22.64] ;  /* 0x0000000416167981 */ /* 0x000ee4000c2e1b00 */
[----:B0-----:R-:W-:Y:S02]  /*0260*/  IMAD.WIDE R8, R21, 0x4, R4 ;  /* 0x0000000415087825 */ /* 0x001fe400078e0204 */
[----:B------:R0:W3:Y:S04]  /*0270*/  LDG.E.EL.64 R4, desc[UR4][R24.64] ;  /* 0x0000000418047981 */ /* 0x0000e8000c2e1b00 */
[----:B------:R-:W3:Y:S04]  /*0280*/  LDG.E.EL.64 R10, desc[UR4][R10.64] ;  /* 0x000000040a0a7981 */ /* 0x000ee8000c2e1b00 */
[----:B------:R-:W3:Y:S01]  /*0290*/  LDG.E.EL.64 R8, desc[UR4][R8.64] ;  /* 0x0000000408087981 */ /* 0x000ee2000c2e1b00 */
[----:B--2---:R-:W-:Y:S01]  /*02a0*/  FADD R6, R6, 9.9999997473787516356e-06 ;  /* 0x3727c5ac06067421 */ /* 0x004fe20000000000 */
[----:B------:R-:W-:-:S05]  /*02b0*/  FADD R7, R7, 9.9999997473787516356e-06 ;  /* 0x3727c5ac07077421 */ /* 0x000fca0000000000 */
[----:B------:R-:W1:Y:S01]  /*02c0*/  MUFU.SQRT R6, R6 ;  /* 0x0000000600067308 */ /* 0x000e620000002000 */
[----:B------:R-:W-:Y:S01]  /*02d0*/  FADD R20, R2, 9.9999997473787516356e-06 ;  /* 0x3727c5ac02147421 */ /* 0x000fe20000000000 */
[----:B------:R-:W-:-:S06]  /*02e0*/  FADD R3, R3, 9.9999997473787516356e-06 ;  /* 0x3727c5ac03037421 */ /* 0x000fcc0000000000 */
[----:B------:R-:W2:Y:S08]  /*02f0*/  MUFU.SQRT R21, R7 ;  /* 0x0000000700157308 */ /* 0x000eb00000002000 */
[----:B------:R-:W4:Y:S01]  /*0300*/  MUFU.SQRT R26, R20 ;  /* 0x00000014001a7308 */ /* 0x000f220000002000 */
[----:B-1----:R-:W-:-:S07]  /*0310*/  FSETP.GT.AND P6, PT, R6, 8.50705917302346158658e+37, PT ;  /* 0x7e8000000600780b */ /* 0x002fce0003fc4000 */
[----:B0-----:R-:W0:Y:S01]  /*0320*/  MUFU.SQRT R25, R3 ;  /* 0x0000000300197308 */ /* 0x001e220000002000 */
[----:B------:R-:W-:Y:S01]  /*0330*/  HFMA2.MMA R2, -RZ, RZ, 1.625, 0 ;  /* 0x3e800000ff027435 */ /* 0x000fe200000001ff */
[----:B------:R-:W-:Y:S02]  /*0340*/  FSETP.GEU.AND P5, PT, R6, 1.175494350822287508e-38, PT ;  /* 0x008000000600780b */ /* 0x000fe40003fae000 */
[C---:B--2---:R-:W-:Y:S02]  /*0350*/  FSETP.GT.AND P4, PT, R21.reuse, 8.50705917302346158658e+37, PT ;  /* 0x7e8000001500780b */ /* 0x044fe40003f84000 */
[C---:B----4-:R-:W-:Y:S02]  /*0360*/  FSETP.GT.AND P3, PT, R26.reuse, 8.50705917302346158658e+37, PT ;  /* 0x7e8000001a00780b */ /* 0x050fe40003f64000 */
[----:B------:R-:W-:Y:S01]  /*0370*/  FSETP.GEU.AND P0, PT, R26, 1.175494350822287508e-38, PT ;  /* 0x008000001a00780b */ /* 0x000fe20003f0e000 */
[----:B------:R-:W-:Y:S01]  /*0380*/  @P6 FMUL R6, R6, 0.25 ;  /* 0x3e80000006066820 */ /* 0x000fe20000400000 */
[----:B------:R-:W-:-:S02]  /*0390*/  FSETP.GEU.AND P2, PT, R21, 1.175494350822287508e-38, PT ;  /* 0x008000001500780b */ /* 0x000fc40003f4e000 */
[C---:B0-----:R-:W-:Y:S02]  /*03a0*/  FSETP.GT.AND P1, PT, R25.reuse, 8.50705917302346158658e+37, PT ;  /* 0x7e8000001900780b */ /* 0x041fe40003f24000 */
[----:B------:R-:W-:Y:S02]  /*03b0*/  FSEL R3, R2, 1, P6 ;  /* 0x3f80000002037808 */ /* 0x000fe40003000000 */
[----:B------:R-:W-:Y:S01]  /*03c0*/  FSETP.GEU.AND P6, PT, R25, 1.175494350822287508e-38, PT ;  /* 0x008000001900780b */ /* 0x000fe20003fce000 */
[----:B------:R-:W-:Y:S02]  /*03d0*/  @!P5 FMUL R6, R6, 16777216 ;  /* 0x4b8000000606d820 */ /* 0x000fe40000400000 */
[----:B------:R-:W-:Y:S01]  /*03e0*/  @P3 FMUL R26, R26, 0.25 ;  /* 0x3e8000001a1a3820 */ /* 0x000fe20000400000 */
[----:B------:R-:W-:Y:S01]  /*03f0*/  @P4 FMUL R21, R21, 0.25 ;  /* 0x3e80000015154820 */ /* 0x000fe20000400000 */
[----:B------:R-:W0:Y:S02]  /*0400*/  MUFU.RCP R20, R6 ;  /* 0x0000000600147308 */ /* 0x000e240000001000 */
[----:B------:R-:W-:Y:S01]  /*0410*/  @!P0 FMUL R26, R26, 16777216 ;  /* 0x4b8000001a1a8820 */ /* 0x000fe20000400000 */
[----:B------:R-:W-:Y:S01]  /*0420*/  @!P2 FMUL R21, R21, 16777216 ;  /* 0x4b8000001515a820 */ /* 0x000fe20000400000 */
[----:B------:R-:W-:-:S04]  /*0430*/  @P1 FMUL R25, R25, 0.25 ;  /* 0x3e80000019191820 */ /* 0x000fc80000400000 */
[----:B------:R-:W-:Y:S01]  /*0440*/  @!P6 FMUL R25, R25, 16777216 ;  /* 0x4b8000001919e820 */ /* 0x000fe20000400000 */
[----:B------:R-:W1:Y:S01]  /*0450*/  MUFU.RCP R7, R26 ;  /* 0x0000001a00077308 */ /* 0x000e620000001000 */
[----:B------:R-:W-:Y:S01]  /*0460*/  @!P5 FMUL R3, R3, 16777216 ;  /* 0x4b8000000303d820 */ /* 0x000fe20000400000 */
[----:B------:R-:W-:-:S06]  /*0470*/  FSEL R28, R2, 1, P3 ;  /* 0x3f800000021c7808 */ /* 0x000fcc0001800000 */
[----:B------:R-:W2:Y:S01]  /*0480*/  MUFU.RCP R21, R21 ;  /* 0x0000001500157308 */ /* 0x000ea20000001000 */
[----:B------:R-:W-:-:S07]  /*0490*/  FSEL R24, R2, 1, P4 ;  /* 0x3f80000002187808 */ /* 0x000fce0002000000 */
[----:B------:R-:W4:Y:S01]  /*04a0*/  MUFU.RCP R6, R25 ;  /* 0x0000001900067308 */ /* 0x000f220000001000 */
[----:B------:R-:W-:Y:S01]  /*04b0*/  FSEL R27, R2, 1, P1 ;  /* 0x3f800000021b7808 */ /* 0x000fe20000800000 */
[----:B0-----:R-:W-:Y:S01]  /*04c0*/  FMUL R20, R20, R3 ;  /* 0x0000000314147220 */ /* 0x001fe20000400000 */
[----:B------:R-:W-:Y:S01]  /*04d0*/  @!P0 FMUL R28, R28, 16777216 ;  /* 0x4b8000001c1c8820 */ /* 0x000fe20000400000 */
[----:B------:R-:W0:Y:S01]  /*04e0*/  LDC.64 R2, c[0x0][0x210] ;  /* 0x00008400ff027b82 */ /* 0x000e220000000a00 */
[----:B------:R-:W-:Y:S01]  /*04f0*/  @!P2 FMUL R24, R24, 16777216 ;  /* 0x4b8000001818a820 */ /* 0x000fe20000400000 */
[----:B------:R-:W-:Y:S01]  /*0500*/  @!P6 FMUL R27, R27, 16777216 ;  /* 0x4b8000001b1be820 */ /* 0x000fe20000400000 */
[----:B-1----:R-:W-:Y:S01]  /*0510*/  FMUL R7, R7, R28 ;  /* 0x0000001c07077220 */ /* 0x002fe20000400000 */
[----:B------:R-:W-:Y:S01]  /*0520*/  FADD R29, R12, -R16 ;  /* 0x800000100c1d7221 */ /* 0x000fe20000000000 */
[----:B-----5:R-:W-:Y:S01]  /*0530*/  FADD R14, R14, -R18 ;  /* 0x800000120e0e7221 */ /* 0x020fe20000000000 */
[----:B--2---:R-:W-:Y:S01]  /*0540*/  FMUL R21, R21, R24 ;  /* 0x0000001815157220 */ /* 0x004fe20000400000 */
[----:B------:R-:W-:Y:S01]  /*0550*/  FADD R12, R13, -R17 ;  /* 0x800000110d0c7221 */ /* 0x000fe20000000000 */
[----:B------:R-:W-:Y:S01]  /*0560*/  FADD R15, R15, -R19 ;  /* 0x800000130f0f7221 */ /* 0x000fe20000000000 */
[----:B------:R-:W-:Y:S01]  /*0570*/  FMUL R29, R20, R29 ;  /* 0x0000001d141d7220 */ /* 0x000fe20000400000 */
[----:B------:R-:W-:Y:S01]  /*0580*/  FMUL R7, R7, R14 ;  /* 0x0000000e07077220 */ /* 0x000fe20000400000 */
[----:B----4-:R-:W-:Y:S01]  /*0590*/  FMUL R6, R6, R27 ;  /* 0x0000001b06067220 */ /* 0x010fe20000400000 */
[----:B------:R-:W-:Y:S01]  /*05a0*/  FMUL R12, R21, R12 ;  /* 0x0000000c150c7220 */ /* 0x000fe20000400000 */
[----:B---3--:R-:W-:Y:S01]  /*05b0*/  FFMA R4, R22, R29, R4 ;  /* 0x0000001d16047223 */ /* 0x008fe20000000004 */
[----:B------:R-:W-:Y:S01]  /*05c0*/  FFMA R7, R10, R7, R8 ;  /* 0x000000070a077223 */ /* 0x000fe20000000008 */
[----:B------:R-:W-:Y:S01]  /*05d0*/  FMUL R6, R6, R15 ;  /* 0x0000000f06067220 */ /* 0x000fe20000400000 */
[----:B------:R-:W-:-:S03]  /*05e0*/  FFMA R5, R23, R12, R5 ;  /* 0x0000000c17057223 */ /* 0x000fc60000000005 */
[----:B------:R-:W-:Y:S01]  /*05f0*/  FFMA R6, R11, R6, R9 ;  /* 0x000000060b067223 */ /* 0x000fe20000000009 */
[C---:B------:R-:W-:Y:S01]  /*0600*/  FSETP.GEU.AND P0, PT, R4.reuse, -R7, PT ;  /* 0x800000070400720b */ /* 0x040fe20003f0e000 */
[----:B------:R-:W-:Y:S02]  /*0610*/  FADD R4, R4, R7 ;  /* 0x0000000704047221 */ /* 0x000fe40000000000 */
[C---:B------:R-:W-:Y:S01]  /*0620*/  FADD R7, R5.reuse, R6 ;  /* 0x0000000605077221 */ /* 0x040fe20000000000 */
[----:B------:R-:W-:Y:S01]  /*0630*/  FSETP.GEU.AND P1, PT, R5, -R6, PT ;  /* 0x800000060500720b */ /* 0x000fe20003f2e000 */
[----:B0-----:R-:W-:Y:S01]  /*0640*/  IMAD.WIDE R2, R0, 0x4, R2 ;  /* 0x0000000400027825 */ /* 0x001fe200078e0202 */
[----:B------:R-:W-:Y:S02]  /*0650*/  FSEL R4, R4, RZ, P0 ;  /* 0x000000ff04047208 */ /* 0x000fe40000000000 */
[----:B------:R-:W-:-:S05]  /*0660*/  FSEL R5, R7, RZ, P1 ;  /* 0x000000ff07057208 */ /* 0x000fca0000800000 */
[----:B------:R-:W-:Y:S01]  /*0670*/  STG.E.64 desc[UR4][R2.64], R4 ;  /* 0x0000000402007986 */ /* 0x000fe2000c101b04 */
[----:B------:R-:W-:Y:S05]  /*0680*/  EXIT ;  /* 0x000000000000794d */ /* 0x000fea0003800000 */
.L_x_0:
[----:B------:R-:W-:-:S00]  /*0690*/  BRA `(.L_x_0) ;  /* 0xfffffffc00fc7947 */ /* 0x000fc0000383ffff */
[----:B------:R-:W-:-:S00]  /*06a0*/  NOP ;  /* 0x0000000000007918 */ /* 0x000fc00000000000 */
        /* <DEDUP_REMOVED lines=13> */
.L_x_1:


//--------------------- .nv.global.init           --------------------------
	.section	.nv.global.init,"aw",@progbits
.nv.global.init:
	.type		_$_str,@object
	.size		_$_str,(_$_str_$_2 - _$_str)
_$_str:
        /*0000*/ 	.byte	0x5f, 0x5f, 0x43, 0x55, 0x44, 0x41, 0x5f, 0x46, 0x54, 0x5a, 0x00
	.type		_$_str_$_2,@object
	.size		_$_str_$_2,(.L_1 - _$_str_$_2)
_$_str_$_2:
        /*000b*/ 	.byte	0x5f, 0x5f, 0x43, 0x55, 0x44, 0x41, 0x5f, 0x50, 0x52, 0x45, 0x43, 0x5f, 0x53, 0x51, 0x52, 0x54
        /*001b*/ 	.byte	0x00
.L_1:


//--------------------- .nv.constant0.triton_poi_fused__native_batch_norm_legit_no_training_add_relu_11 --------------------------
	.section	.nv.constant0.triton_poi_fused__native_batch_norm_legit_no_training_add_relu_11,"a",@progbits
	.sectionflags	@""
	.align	4
.nv.constant0.triton_poi_fused__native_batch_norm_legit_no_training_add_relu_11:
	.zero		620
